//
// Generated by NVIDIA NVVM Compiler
//
// Compiler Build ID: CL-36424714
// Cuda compilation tools, release 13.0, V13.0.88
// Based on NVVM 20.0.0
//

.version 9.0
.target sm_100
.address_size 64

	// .globl	_Z6matMulPiS_S_

.visible .entry _Z6matMulPiS_S_(
	.param .u64 .ptr .align 1 _Z6matMulPiS_S__param_0,
	.param .u64 .ptr .align 1 _Z6matMulPiS_S__param_1,
	.param .u64 .ptr .align 1 _Z6matMulPiS_S__param_2
)
{
	.reg .pred 	%p<5>;
	.reg .b32 	%r<43>;
	.reg .b64 	%rd<37>;

	ld.param.u64 	%rd7, [_Z6matMulPiS_S__param_0];
	ld.param.u64 	%rd8, [_Z6matMulPiS_S__param_1];
	ld.param.u64 	%rd9, [_Z6matMulPiS_S__param_2];
	mov.u32 	%r8, %ntid.x;
	mov.u32 	%r9, %ctaid.x;
	mov.u32 	%r10, %tid.x;
	mad.lo.s32 	%r1, %r8, %r9, %r10;
	mov.u32 	%r11, %ntid.y;
	mov.u32 	%r12, %ctaid.y;
	mov.u32 	%r13, %tid.y;
	mad.lo.s32 	%r14, %r11, %r12, %r13;
	setp.gt.s32 	%p1, %r1, 511;
	setp.gt.u32 	%p2, %r14, 511;
	or.pred  	%p3, %p1, %p2;
	@%p3 bra 	$L__BB0_4;
	shl.b32 	%r3, %r14, 9;
	mul.wide.u32 	%rd11, %r3, 4;
	cvta.to.global.u64 	%rd12, %rd7;
	add.s64 	%rd13, %rd11, %rd12;
	add.s64 	%rd35, %rd13, 16;
	cvta.to.global.u64 	%rd14, %rd8;
	add.s64 	%rd2, %rd14, 8192;
	mov.b64 	%rd36, 0;
	mov.b32 	%r42, 0;
	mov.u32 	%r41, %r1;
$L__BB0_2:
	mul.wide.s32 	%rd15, %r41, 4;
	add.s64 	%rd16, %rd2, %rd15;
	ld.global.u32 	%r16, [%rd35+-16];
	ld.global.u32 	%r17, [%rd16+-8192];
	mul.lo.s32 	%r18, %r17, %r16;
	cvt.s64.s32 	%rd17, %r18;
	add.s64 	%rd18, %rd36, %rd17;
	ld.global.u32 	%r19, [%rd35+-12];
	ld.global.u32 	%r20, [%rd16+-6144];
	mul.lo.s32 	%r21, %r20, %r19;
	cvt.s64.s32 	%rd19, %r21;
	add.s64 	%rd20, %rd18, %rd19;
	ld.global.u32 	%r22, [%rd35+-8];
	ld.global.u32 	%r23, [%rd16+-4096];
	mul.lo.s32 	%r24, %r23, %r22;
	cvt.s64.s32 	%rd21, %r24;
	add.s64 	%rd22, %rd20, %rd21;
	ld.global.u32 	%r25, [%rd35+-4];
	ld.global.u32 	%r26, [%rd16+-2048];
	mul.lo.s32 	%r27, %r26, %r25;
	cvt.s64.s32 	%rd23, %r27;
	add.s64 	%rd24, %rd22, %rd23;
	ld.global.u32 	%r28, [%rd35];
	ld.global.u32 	%r29, [%rd16];
	mul.lo.s32 	%r30, %r29, %r28;
	cvt.s64.s32 	%rd25, %r30;
	add.s64 	%rd26, %rd24, %rd25;
	ld.global.u32 	%r31, [%rd35+4];
	ld.global.u32 	%r32, [%rd16+2048];
	mul.lo.s32 	%r33, %r32, %r31;
	cvt.s64.s32 	%rd27, %r33;
	add.s64 	%rd28, %rd26, %rd27;
	ld.global.u32 	%r34, [%rd35+8];
	ld.global.u32 	%r35, [%rd16+4096];
	mul.lo.s32 	%r36, %r35, %r34;
	cvt.s64.s32 	%rd29, %r36;
	add.s64 	%rd30, %rd28, %rd29;
	ld.global.u32 	%r37, [%rd35+12];
	ld.global.u32 	%r38, [%rd16+6144];
	mul.lo.s32 	%r39, %r38, %r37;
	cvt.s64.s32 	%rd31, %r39;
	add.s64 	%rd36, %rd30, %rd31;
	add.s32 	%r42, %r42, 8;
	add.s64 	%rd35, %rd35, 32;
	add.s32 	%r41, %r41, 4096;
	setp.ne.s32 	%p4, %r42, 512;
	@%p4 bra 	$L__BB0_2;
	add.s32 	%r40, %r3, %r1;
	cvta.to.global.u64 	%rd32, %rd9;
	mul.wide.s32 	%rd33, %r40, 4;
	add.s64 	%rd34, %rd32, %rd33;
	st.global.u32 	[%rd34], %rd36;
$L__BB0_4:
	ret;

}
	// .globl	_Z18singleThreadVecMulPiS_S_
.visible .entry _Z18singleThreadVecMulPiS_S_(
	.param .u64 .ptr .align 1 _Z18singleThreadVecMulPiS_S__param_0,
	.param .u64 .ptr .align 1 _Z18singleThreadVecMulPiS_S__param_1,
	.param .u64 .ptr .align 1 _Z18singleThreadVecMulPiS_S__param_2
)
{
	.reg .pred 	%p<4>;
	.reg .b32 	%r<39>;
	.reg .b64 	%rd<40>;

	ld.param.u64 	%rd12, [_Z18singleThreadVecMulPiS_S__param_0];
	ld.param.u64 	%rd13, [_Z18singleThreadVecMulPiS_S__param_1];
	ld.param.u64 	%rd14, [_Z18singleThreadVecMulPiS_S__param_2];
	cvta.to.global.u64 	%rd15, %rd13;
	cvta.to.global.u64 	%rd16, %rd12;
	cvta.to.global.u64 	%rd1, %rd14;
	add.s64 	%rd2, %rd16, 16;
	add.s64 	%rd3, %rd15, 8192;
	mov.b32 	%r36, 0;
$L__BB1_1:
	shl.b32 	%r2, %r36, 9;
	mul.wide.u32 	%rd17, %r36, 2048;
	add.s64 	%rd4, %rd2, %rd17;
	mov.b32 	%r37, 0;
$L__BB1_2:
	mul.wide.u32 	%rd19, %r37, 4;
	add.s64 	%rd37, %rd3, %rd19;
	mov.b64 	%rd39, 0;
	mov.b32 	%r38, 0;
	mov.u64 	%rd38, %rd4;
$L__BB1_3:
	ld.global.u32 	%r11, [%rd38+-16];
	ld.global.u32 	%r12, [%rd37+-8192];
	mul.lo.s32 	%r13, %r12, %r11;
	cvt.s64.s32 	%rd20, %r13;
	add.s64 	%rd21, %rd39, %rd20;
	ld.global.u32 	%r14, [%rd38+-12];
	ld.global.u32 	%r15, [%rd37+-6144];
	mul.lo.s32 	%r16, %r15, %r14;
	cvt.s64.s32 	%rd22, %r16;
	add.s64 	%rd23, %rd21, %rd22;
	ld.global.u32 	%r17, [%rd38+-8];
	ld.global.u32 	%r18, [%rd37+-4096];
	mul.lo.s32 	%r19, %r18, %r17;
	cvt.s64.s32 	%rd24, %r19;
	add.s64 	%rd25, %rd23, %rd24;
	ld.global.u32 	%r20, [%rd38+-4];
	ld.global.u32 	%r21, [%rd37+-2048];
	mul.lo.s32 	%r22, %r21, %r20;
	cvt.s64.s32 	%rd26, %r22;
	add.s64 	%rd27, %rd25, %rd26;
	ld.global.u32 	%r23, [%rd38];
	ld.global.u32 	%r24, [%rd37];
	mul.lo.s32 	%r25, %r24, %r23;
	cvt.s64.s32 	%rd28, %r25;
	add.s64 	%rd29, %rd27, %rd28;
	ld.global.u32 	%r26, [%rd38+4];
	ld.global.u32 	%r27, [%rd37+2048];
	mul.lo.s32 	%r28, %r27, %r26;
	cvt.s64.s32 	%rd30, %r28;
	add.s64 	%rd31, %rd29, %rd30;
	ld.global.u32 	%r29, [%rd38+8];
	ld.global.u32 	%r30, [%rd37+4096];
	mul.lo.s32 	%r31, %r30, %r29;
	cvt.s64.s32 	%rd32, %r31;
	add.s64 	%rd33, %rd31, %rd32;
	ld.global.u32 	%r32, [%rd38+12];
	ld.global.u32 	%r33, [%rd37+6144];
	mul.lo.s32 	%r34, %r33, %r32;
	cvt.s64.s32 	%rd34, %r34;
	add.s64 	%rd39, %rd33, %rd34;
	add.s32 	%r38, %r38, 8;
	add.s64 	%rd38, %rd38, 32;
	add.s64 	%rd37, %rd37, 16384;
	setp.ne.s32 	%p1, %r38, 512;
	@%p1 bra 	$L__BB1_3;
	add.s32 	%r35, %r2, %r37;
	mul.wide.u32 	%rd35, %r35, 4;
	add.s64 	%rd36, %rd1, %rd35;
	st.global.u32 	[%rd36], %rd39;
	add.s32 	%r37, %r37, 1;
	setp.ne.s32 	%p2, %r37, 512;
	@%p2 bra 	$L__BB1_2;
	add.s32 	%r36, %r36, 1;
	setp.ne.s32 	%p3, %r36, 512;
	@%p3 bra 	$L__BB1_1;
	ret;

}


// ===== COMPILED SASS (sm_100) =====

	.target	sm_100

	.elftype	@"ET_EXEC"


//--------------------- .note.nv.tkinfo           --------------------------
	.section	.note.nv.tkinfo,"",@"SHT_NOTE"
	.sectionflags	@"SHF_NOTE_NV_TKINFO"
	.tkinfo
        /*0018*/ 	.word	0x00000002
        /*0030*/ 	.string	""
        /*0030*/ 	.string	"ptxas"
        /*0030*/ 	.string	"Cuda compilation tools, release 13.0, V13.0.88"
        /*0030*/ 	.string	"Build cuda_13.0.r13.0/compiler.36424714_0"
        /*0030*/ 	.string	"-arch sm_100 -m 64 "



//--------------------- .note.nv.cuinfo           --------------------------
	.section	.note.nv.cuinfo,"",@"SHT_NOTE"
	.sectionflags	@"SHF_NOTE_NV_CUINFO"
        /*0018*/ 	.short	0x0002
        /*001a*/ 	.short	0x0064
        /*001c*/ 	.short	0x0082
	.zero		2


//--------------------- .nv.info                  --------------------------
	.section	.nv.info,"",@"SHT_CUDA_INFO"
	.align	4


	//----- nvinfo : EIATTR_REGCOUNT
	.align		4
        /*0000*/ 	.byte	0x04, 0x2f
        /*0002*/ 	.short	(.L_1 - .L_0)
	.align		4
.L_0:
        /*0004*/ 	.word	index@(_Z6matMulPiS_S_)
        /*0008*/ 	.word	0x00000020


	//----- nvinfo : EIATTR_FRAME_SIZE
	.align		4
.L_1:
        /*000c*/ 	.byte	0x04, 0x11
        /*000e*/ 	.short	(.L_3 - .L_2)
	.align		4
.L_2:
        /*0010*/ 	.word	index@(_Z6matMulPiS_S_)
        /*0014*/ 	.word	0x00000000


	//----- nvinfo : EIATTR_REGCOUNT
	.align		4
.L_3:
        /*0018*/ 	.byte	0x04, 0x2f
        /*001a*/ 	.short	(.L_5 - .L_4)
	.align		4
.L_4:
        /*001c*/ 	.word	index@(_Z18singleThreadVecMulPiS_S_)
        /*0020*/ 	.word	0x0000001e


	//----- nvinfo : EIATTR_FRAME_SIZE
	.align		4
.L_5:
        /*0024*/ 	.byte	0x04, 0x11
        /*0026*/ 	.short	(.L_7 - .L_6)
	.align		4
.L_6:
        /*0028*/ 	.word	index@(_Z18singleThreadVecMulPiS_S_)
        /*002c*/ 	.word	0x00000000


	//----- nvinfo : EIATTR_MIN_STACK_SIZE
	.align		4
.L_7:
        /*0030*/ 	.byte	0x04, 0x12
        /*0032*/ 	.short	(.L_9 - .L_8)
	.align		4
.L_8:
        /*0034*/ 	.word	index@(_Z18singleThreadVecMulPiS_S_)
        /*0038*/ 	.word	0x00000000


	//----- nvinfo : EIATTR_MIN_STACK_SIZE
	.align		4
.L_9:
        /*003c*/ 	.byte	0x04, 0x12
        /*003e*/ 	.short	(.L_11 - .L_10)
	.align		4
.L_10:
        /*0040*/ 	.word	index@(_Z6matMulPiS_S_)
        /*0044*/ 	.word	0x00000000
.L_11:


//--------------------- .nv.compat                --------------------------
	.section	.nv.compat,"",@"SHT_CUDA_COMPAT_INFO"
	.align	4
        /*0000*/ 	.byte	0x02, 0x09, 0x00, 0x00, 0x02, 0x02, 0x01, 0x00, 0x02, 0x05, 0x05, 0x00, 0x03, 0x07, 0x01, 0x01
        /*0010*/ 	.byte	0x02, 0x03, 0x00, 0x00, 0x02, 0x06, 0x01, 0x00, 0x04, 0x0b, 0x08, 0x00, 0x09, 0x00, 0x00, 0x00
        /*0020*/ 	.byte	0x00, 0x00, 0x00, 0x00


//--------------------- .nv.info._Z18singleThreadVecMulPiS_S_ --------------------------
	.section	.nv.info._Z18singleThreadVecMulPiS_S_,"",@"SHT_CUDA_INFO"
	.sectionflags	@""
	.align	4


	//----- nvinfo : EIATTR_CUDA_API_VERSION
	.align		4
        /*0000*/ 	.byte	0x04, 0x37
        /*0002*/ 	.short	(.L_13 - .L_12)
.L_12:
        /*0004*/ 	.word	0x00000082


	//----- nvinfo : EIATTR_KPARAM_INFO
	.align		4
.L_13:
        /*0008*/ 	.byte	0x04, 0x17
        /*000a*/ 	.short	(.L_15 - .L_14)
.L_14:
        /*000c*/ 	.word	0x00000000
        /*0010*/ 	.short	0x0002
        /*0012*/ 	.short	0x0010
        /*0014*/ 	.byte	0x00, 0xf5, 0x21, 0x00


	//----- nvinfo : EIATTR_KPARAM_INFO
	.align		4
.L_15:
        /*0018*/ 	.byte	0x04, 0x17
        /*001a*/ 	.short	(.L_17 - .L_16)
.L_16:
        /*001c*/ 	.word	0x00000000
        /*0020*/ 	.short	0x0001
        /*0022*/ 	.short	0x0008
        /*0024*/ 	.byte	0x00, 0xf5, 0x21, 0x00


	//----- nvinfo : EIATTR_KPARAM_INFO
	.align		4
.L_17:
        /*0028*/ 	.byte	0x04, 0x17
        /*002a*/ 	.short	(.L_19 - .L_18)
.L_18:
        /*002c*/ 	.word	0x00000000
        /*0030*/ 	.short	0x0000
        /*0032*/ 	.short	0x0000
        /*0034*/ 	.byte	0x00, 0xf5, 0x21, 0x00


	//----- nvinfo : EIATTR_SPARSE_MMA_MASK
	.align		4
.L_19:
        /*0038*/ 	.byte	0x03, 0x50
        /*003a*/ 	.short	0x0000


	//----- nvinfo : EIATTR_MAXREG_COUNT
	.align		4
        /*003c*/ 	.byte	0x03, 0x1b
        /*003e*/ 	.short	0x00ff


	//----- nvinfo : EIATTR_MERCURY_ISA_VERSION
	.align		4
        /*0040*/ 	.byte	0x03, 0x5f
        /*0042*/ 	.short	0x0101


	//----- nvinfo : EIATTR_VRC_CTA_INIT_COUNT
	.align		4
        /*0044*/ 	.byte	0x02, 0x4a
	.zero		1
	.zero		1


	//----- nvinfo : EIATTR_EXIT_INSTR_OFFSETS
	.align		4
        /*0048*/ 	.byte	0x04, 0x1c
        /*004a*/ 	.short	(.L_21 - .L_20)


	//   ....[0]....
.L_20:
        /*004c*/ 	.word	0x00000960


	//----- nvinfo : EIATTR_CBANK_PARAM_SIZE
	.align		4
.L_21:
        /*0050*/ 	.byte	0x03, 0x19
        /*0052*/ 	.short	0x0018


	//----- nvinfo : EIATTR_PARAM_CBANK
	.align		4
        /*0054*/ 	.byte	0x04, 0x0a
        /*0056*/ 	.short	(.L_23 - .L_22)
	.align		4
.L_22:
        /*0058*/ 	.word	index@(.nv.constant0._Z18singleThreadVecMulPiS_S_)
        /*005c*/ 	.short	0x0380
        /*005e*/ 	.short	0x0018


	//----- nvinfo : EIATTR_SW_WAR
	.align		4
.L_23:
        /*0060*/ 	.byte	0x04, 0x36
        /*0062*/ 	.short	(.L_25 - .L_24)
.L_24:
        /*0064*/ 	.word	0x00000008
.L_25:


//--------------------- .nv.info._Z6matMulPiS_S_  --------------------------
	.section	.nv.info._Z6matMulPiS_S_,"",@"SHT_CUDA_INFO"
	.sectionflags	@""
	.align	4


	//----- nvinfo : EIATTR_CUDA_API_VERSION
	.align		4
        /*0000*/ 	.byte	0x04, 0x37
        /*0002*/ 	.short	(.L_27 - .L_26)
.L_26:
        /*0004*/ 	.word	0x00000082


	//----- nvinfo : EIATTR_KPARAM_INFO
	.align		4
.L_27:
        /*0008*/ 	.byte	0x04, 0x17
        /*000a*/ 	.short	(.L_29 - .L_28)
.L_28:
        /*000c*/ 	.word	0x00000000
        /*0010*/ 	.short	0x0002
        /*0012*/ 	.short	0x0010
        /*0014*/ 	.byte	0x00, 0xf5, 0x21, 0x00


	//----- nvinfo : EIATTR_KPARAM_INFO
	.align		4
.L_29:
        /*0018*/ 	.byte	0x04, 0x17
        /*001a*/ 	.short	(.L_31 - .L_30)
.L_30:
        /*001c*/ 	.word	0x00000000
        /*0020*/ 	.short	0x0001
        /*0022*/ 	.short	0x0008
        /*0024*/ 	.byte	0x00, 0xf5, 0x21, 0x00


	//----- nvinfo : EIATTR_KPARAM_INFO
	.align		4
.L_31:
        /*0028*/ 	.byte	0x04, 0x17
        /*002a*/ 	.short	(.L_33 - .L_32)
.L_32:
        /*002c*/ 	.word	0x00000000
        /*0030*/ 	.short	0x0000
        /*0032*/ 	.short	0x0000
        /*0034*/ 	.byte	0x00, 0xf5, 0x21, 0x00


	//----- nvinfo : EIATTR_SPARSE_MMA_MASK
	.align		4
.L_33:
        /*0038*/ 	.byte	0x03, 0x50
        /*003a*/ 	.short	0x0000


	//----- nvinfo : EIATTR_MAXREG_COUNT
	.align		4
        /*003c*/ 	.byte	0x03, 0x1b
        /*003e*/ 	.short	0x00ff


	//----- nvinfo : EIATTR_MERCURY_ISA_VERSION
	.align		4
        /*0040*/ 	.byte	0x03, 0x5f
        /*0042*/ 	.short	0x0101


	//----- nvinfo : EIATTR_VRC_CTA_INIT_COUNT
	.align		4
        /*0044*/ 	.byte	0x02, 0x4a
	.zero		1
	.zero		1


	//----- nvinfo : EIATTR_EXIT_INSTR_OFFSETS
	.align		4
        /*0048*/ 	.byte	0x04, 0x1c
        /*004a*/ 	.short	(.L_35 - .L_34)


	//   ....[0]....
.L_34:
        /*004c*/ 	.word	0x000000b0


	//   ....[1]....
        /*0050*/ 	.word	0x000009b0


	//----- nvinfo : EIATTR_CBANK_PARAM_SIZE
	.align		4
.L_35:
        /*0054*/ 	.byte	0x03, 0x19
        /*0056*/ 	.short	0x0018


	//----- nvinfo : EIATTR_PARAM_CBANK
	.align		4
        /*0058*/ 	.byte	0x04, 0x0a
        /*005a*/ 	.short	(.L_37 - .L_36)
	.align		4
.L_36:
        /*005c*/ 	.word	index@(.nv.constant0._Z6matMulPiS_S_)
        /*0060*/ 	.short	0x0380
        /*0062*/ 	.short	0x0018


	//----- nvinfo : EIATTR_SW_WAR
	.align		4
.L_37:
        /*0064*/ 	.byte	0x04, 0x36
        /*0066*/ 	.short	(.L_39 - .L_38)
.L_38:
        /*0068*/ 	.word	0x00000008
.L_39:


//--------------------- .nv.callgraph             --------------------------
	.section	.nv.callgraph,"",@"SHT_CUDA_CALLGRAPH"
	.align	4
	.sectionentsize	8
	.align		4
        /*0000*/ 	.word	0x00000000
	.align		4
        /*0004*/ 	.word	0xffffffff
	.align		4
        /*0008*/ 	.word	0x00000000
	.align		4
        /*000c*/ 	.word	0xfffffffe
	.align		4
        /*0010*/ 	.word	0x00000000
	.align		4
        /*0014*/ 	.word	0xfffffffd
	.align		4
        /*0018*/ 	.word	0x00000000
	.align		4
        /*001c*/ 	.word	0xfffffffc


//--------------------- .text._Z18singleThreadVecMulPiS_S_ --------------------------
	.section	.text._Z18singleThreadVecMulPiS_S_,"ax",@progbits
	.align	128
        .global         _Z18singleThreadVecMulPiS_S_
        .type           _Z18singleThreadVecMulPiS_S_,@function
        .size           _Z18singleThreadVecMulPiS_S_,(.L_x_6 - _Z18singleThreadVecMulPiS_S_)
        .other          _Z18singleThreadVecMulPiS_S_,@"STO_CUDA_ENTRY STV_DEFAULT"
_Z18singleThreadVecMulPiS_S_:
.text._Z18singleThreadVecMulPiS_S_:
[----:B------:R-:W-:Y:S01]  /*0000*/  LDC R1, c[0x0][0x37c] ;  /* 0x0000df00ff017b82 */ /* 0x000fe20000000800 */
[----:B------:R-:W0:Y:S01]  /*0010*/  LDCU.128 UR8, c[0x0][0x380] ;  /* 0x00007000ff0877ac */ /* 0x000e220008000c00 */
[----:B------:R-:W1:Y:S01]  /*0020*/  LDCU.64 UR12, c[0x0][0x358] ;  /* 0x00006b00ff0c77ac */ /* 0x000e620008000a00 */
[----:B------:R-:W-:Y:S01]  /*0030*/  UMOV UR4, URZ ;  /* 0x000000ff00047c82 */ /* 0x000fe20008000000 */
[----:B0-----:R-:W-:Y:S02]  /*0040*/  UIADD3 UR6, UP0, UPT, UR8, 0x10, URZ ;  /* 0x0000001008067890 */ /* 0x001fe4000ff1e0ff */
[----:B------:R-:W-:Y:S02]  /*0050*/  UIADD3 UR8, UP1, UPT, UR10, 0x2000, URZ ;  /* 0x000020000a087890 */ /* 0x000fe4000ff3e0ff */
[----:B------:R-:W-:Y:S02]  /*0060*/  UIADD3.X UR7, UPT, UPT, URZ, UR9, URZ, UP0, !UPT ;  /* 0x00000009ff077290 */ /* 0x000fe400087fe4ff */
[----:B-1----:R-:W-:-:S12]  /*0070*/  UIADD3.X UR9, UPT, UPT, URZ, UR11, URZ, UP1, !UPT ;  /* 0x0000000bff097290 */ /* 0x002fd80008ffe4ff */
.L_x_2:
[----:B------:R-:W-:Y:S02]  /*0080*/  UIMAD.WIDE.U32 UR10, UR4, 0x800, UR6 ;  /* 0x00000800040a78a5 */ /* 0x000fe4000f8e0006 */
[----:B------:R-:W-:Y:S01]  /*0090*/  MOV R0, UR4 ;  /* 0x0000000400007c02 */ /* 0x000fe20008000f00 */
[----:B------:R-:W-:Y:S01]  /*00a0*/  HFMA2 R7, -RZ, RZ, 0, 0 ;  /* 0x00000000ff077431 */ /* 0x000fe200000001ff */
[----:B------:R-:W-:-:S04]  /*00b0*/  UIADD3 UR4, UPT, UPT, UR4, 0x1, URZ ;  /* 0x0000000104047890 */ /* 0x000fc8000fffe0ff */
[----:B0-----:R-:W-:-:S11]  /*00c0*/  UISETP.NE.AND UP1, UPT, UR4, 0x200, UPT ;  /* 0x000002000400788c */ /* 0x001fd6000bf25270 */
.L_x_1:
[----:B0-----:R-:W-:Y:S01]  /*00d0*/  MOV R2, UR8 ;  /* 0x0000000800027c02 */ /* 0x001fe20008000f00 */
[----:B------:R-:W-:Y:S01]  /*00e0*/  UMOV UR5, URZ ;  /* 0x000000ff00057c82 */ /* 0x000fe20008000000 */
[----:B------:R-:W-:Y:S02]  /*00f0*/  MOV R3, UR9 ;  /* 0x0000000900037c02 */ /* 0x000fe40008000f00 */
[----:B------:R-:W-:Y:S02]  /*0100*/  MOV R9, UR11 ;  /* 0x0000000b00097c02 */ /* 0x000fe40008000f00 */
[----:B------:R-:W-:Y:S01]  /*0110*/  MOV R5, UR11 ;  /* 0x0000000b00057c02 */ /* 0x000fe20008000f00 */
[----:B------:R-:W-:Y:S01]  /*0120*/  IMAD.WIDE.U32 R2, R7, 0x4, R2 ;  /* 0x0000000407027825 */ /* 0x000fe200078e0002 */
[----:B------:R-:W-:Y:S02]  /*0130*/  MOV R4, UR10 ;  /* 0x0000000a00047c02 */ /* 0x000fe40008000f00 */
[----:B------:R-:W-:-:S02]  /*0140*/  MOV R8, UR10 ;  /* 0x0000000a00087c02 */ /* 0x000fc40008000f00 */
[----:B------:R-:W-:Y:S02]  /*0150*/  MOV R5, R9 ;  /* 0x0000000900057202 */ /* 0x000fe40000000f00 */
[----:B------:R-:W-:-:S07]  /*0160*/  MOV R16, RZ ;  /* 0x000000ff00107202 */ /* 0x000fce0000000f00 */
.L_x_0:
[----:B------:R-:W2:Y:S04]  /*0170*/  LDG.E R6, desc[UR12][R4.64+-0x10] ;  /* 0xfffff00c04067981 */ /* 0x000ea8000c1e1900 */
[----:B------:R-:W2:Y:S04]  /*0180*/  LDG.E R9, desc[UR12][R2.64+-0x2000] ;  /* 0xffe0000c02097981 */ /* 0x000ea8000c1e1900 */
[----:B------:R-:W3:Y:S04]  /*0190*/  LDG.E R8, desc[UR12][R4.64+-0xc] ;  /* 0xfffff40c04087981 */ /* 0x000ee8000c1e1900 */
[----:B------:R-:W3:Y:S04]  /*01a0*/  LDG.E R11, desc[UR12][R2.64+-0x1800] ;  /* 0xffe8000c020b7981 */ /* 0x000ee8000c1e1900 */
[----:B------:R-:W4:Y:S04]  /*01b0*/  LDG.E R22, desc[UR12][R4.64+-0x8] ;  /* 0xfffff80c04167981 */ /* 0x000f28000c1e1900 */
[----:B------:R-:W4:Y:S04]  /*01c0*/  LDG.E R23, desc[UR12][R2.64+-0x1000] ;  /* 0xfff0000c02177981 */ /* 0x000f28000c1e1900 */
[----:B------:R-:W5:Y:S04]  /*01d0*/  LDG.E R20, desc[UR12][R4.64+-0x4] ;  /* 0xfffffc0c04147981 */ /* 0x000f68000c1e1900 */
        /* <DEDUP_REMOVED lines=8> */
[----:B------:R-:W5:Y:S01]  /*0260*/  LDG.E R10, desc[UR12][R2.64+0x2800] ;  /* 0x0028000c020a7981 */ /* 0x000f62000c1e1900 */
[----:B--2---:R-:W-:-:S03]  /*0270*/  IMAD R25, R6, R9, RZ ;  /* 0x0000000906197224 */ /* 0x004fc600078e02ff */
[----:B------:R-:W2:Y:S04]  /*0280*/  LDG.E R9, desc[UR12][R4.64+0x4] ;  /* 0x0000040c04097981 */ /* 0x000ea8000c1e1900 */
[----:B------:R-:W2:Y:S01]  /*0290*/  LDG.E R6, desc[UR12][R2.64+0x800] ;  /* 0x0008000c02067981 */ /* 0x000ea2000c1e1900 */
[----:B---3--:R-:W-:-:S03]  /*02a0*/  IMAD R24, R8, R11, RZ ;  /* 0x0000000b08187224 */ /* 0x008fc600078e02ff */
[----:B------:R-:W3:Y:S04]  /*02b0*/  LDG.E R11, desc[UR12][R4.64+0x8] ;  /* 0x0000080c040b7981 */ /* 0x000ee8000c1e1900 */
[----:B------:R-:W3:Y:S01]  /*02c0*/  LDG.E R8, desc[UR12][R2.64+0x1800] ;  /* 0x0018000c02087981 */ /* 0x000ee2000c1e1900 */
[----:B------:R-:W-:Y:S01]  /*02d0*/  IADD3 R26, PT, PT, R24, R16, R25 ;  /* 0x00000010181a7210 */ /* 0x000fe20007ffe019 */
[----:B----4-:R-:W-:Y:S02]  /*02e0*/  IMAD R16, R22, R23, RZ ;  /* 0x0000001716107224 */ /* 0x010fe400078e02ff */
[----:B------:R-:W4:Y:S04]  /*02f0*/  LDG.E R22, desc[UR12][R4.64+0x18] ;  /* 0x0000180c04167981 */ /* 0x000f28000c1e1900 */
[----:B------:R-:W4:Y:S04]  /*0300*/  LDG.E R23, desc[UR12][R2.64+0x3000] ;  /* 0x0030000c02177981 */ /* 0x000f28000c1e1900 */
[----:B------:R-:W4:Y:S04]  /*0310*/  LDG.E R24, desc[UR12][R4.64+0x1c] ;  /* 0x00001c0c04187981 */ /* 0x000f28000c1e1900 */
[----:B------:R-:W4:Y:S01]  /*0320*/  LDG.E R25, desc[UR12][R2.64+0x3800] ;  /* 0x0038000c02197981 */ /* 0x000f22000c1e1900 */
[----:B-----5:R-:W-:-:S02]  /*0330*/  IMAD R19, R20, R19, RZ ;  /* 0x0000001314137224 */ /* 0x020fc400078e02ff */
[----:B------:R-:W-:Y:S02]  /*0340*/  IMAD R27, R18, R21, RZ ;  /* 0x00000015121b7224 */ /* 0x000fe400078e02ff */
[----:B------:R-:W5:Y:S01]  /*0350*/  LDG.E R21, desc[UR12][R4.64+0x24] ;  /* 0x0000240c04157981 */ /* 0x000f62000c1e1900 */
[----:B------:R-:W-:-:S03]  /*0360*/  IADD3 R20, PT, PT, R19, R26, R16 ;  /* 0x0000001a13147210 */ /* 0x000fc60007ffe010 */
[----:B------:R-:W5:Y:S04]  /*0370*/  LDG.E R19, desc[UR12][R4.64+0x20] ;  /* 0x0000200c04137981 */ /* 0x000f68000c1e1900 */
[----:B------:R-:W5:Y:S04]  /*0380*/  LDG.E R16, desc[UR12][R2.64+0x4000] ;  /* 0x0040000c02107981 */ /* 0x000f68000c1e1900 */
[----:B------:R-:W5:Y:S01]  /*0390*/  LDG.E R18, desc[UR12][R2.64+0x4800] ;  /* 0x0048000c02127981 */ /* 0x000f62000c1e1900 */
[----:B------:R-:W-:-:S03]  /*03a0*/  IMAD R12, R15, R12, RZ ;  /* 0x0000000c0f0c7224 */ /* 0x000fc600078e02ff */
[----:B------:R-:W5:Y:S01]  /*03b0*/  LDG.E R15, desc[UR12][R2.64+0x6000] ;  /* 0x0060000c020f7981 */ /* 0x000f62000c1e1900 */
[----:B------:R-:W-:-:S03]  /*03c0*/  IMAD R13, R13, R10, RZ ;  /* 0x0000000a0d0d7224 */ /* 0x000fc600078e02ff */
[----:B------:R-:W5:Y:S01]  /*03d0*/  LDG.E R10, desc[UR12][R4.64+0x2c] ;  /* 0x00002c0c040a7981 */ /* 0x000f62000c1e1900 */
[----:B--2---:R-:W-:Y:S02]  /*03e0*/  IMAD R6, R9, R6, RZ ;  /* 0x0000000609067224 */ /* 0x004fe400078e02ff */
[----:B---3--:R-:W-:-:S03]  /*03f0*/  IMAD R11, R11, R14, RZ ;  /* 0x0000000e0b0b7224 */ /* 0x008fc600078e02ff */
[----:B------:R-:W-:Y:S01]  /*0400*/  IADD3 R6, PT, PT, R6, R20, R27 ;  /* 0x0000001406067210 */ /* 0x000fe20007ffe01b */
[----:B------:R-:W2:Y:S01]  /*0410*/  LDG.E R14, desc[UR12][R4.64+0x34] ;  /* 0x0000340c040e7981 */ /* 0x000ea2000c1e1900 */
[----:B------:R-:W-:-:S03]  /*0420*/  IMAD R8, R17, R8, RZ ;  /* 0x0000000811087224 */ /* 0x000fc600078e02ff */
[----:B------:R-:W2:Y:S02]  /*0430*/  LDG.E R17, desc[UR12][R2.64+0x6800] ;  /* 0x0068000c02117981 */ /* 0x000ea4000c1e1900 */
[----:B------:R-:W-:Y:S02]  /*0440*/  IADD3 R8, PT, PT, R8, R6, R11 ;  /* 0x0000000608087210 */ /* 0x000fe40007ffe00b */
[----:B------:R-:W3:Y:S02]  /*0450*/  LDG.E R20, desc[UR12][R4.64+0x38] ;  /* 0x0000380c04147981 */ /* 0x000ee4000c1e1900 */
[----:B------:R-:W-:Y:S02]  /*0460*/  IADD3 R26, PT, PT, R13, R8, R12 ;  /* 0x000000080d1a7210 */ /* 0x000fe40007ffe00c */
[----:B------:R-:W3:Y:S04]  /*0470*/  LDG.E R11, desc[UR12][R2.64+0x5000] ;  /* 0x0050000c020b7981 */ /* 0x000ee8000c1e1900 */
[----:B------:R-:W3:Y:S04]  /*0480*/  LDG.E R8, desc[UR12][R4.64+0x28] ;  /* 0x0000280c04087981 */ /* 0x000ee8000c1e1900 */
[----:B------:R-:W3:Y:S01]  /*0490*/  LDG.E R13, desc[UR12][R2.64+0x5800] ;  /* 0x0058000c020d7981 */ /* 0x000ee2000c1e1900 */
[----:B----4-:R-:W-:-:S03]  /*04a0*/  IMAD R6, R22, R23, RZ ;  /* 0x0000001716067224 */ /* 0x010fc600078e02ff */
[----:B------:R-:W4:Y:S01]  /*04b0*/  LDG.E R12, desc[UR12][R4.64+0x30] ;  /* 0x0000300c040c7981 */ /* 0x000f22000c1e1900 */
[----:B------:R-:W-:-:S03]  /*04c0*/  IMAD R9, R24, R25, RZ ;  /* 0x0000001918097224 */ /* 0x000fc600078e02ff */
[----:B------:R-:W4:Y:S04]  /*04d0*/  LDG.E R23, desc[UR12][R2.64+0x7000] ;  /* 0x0070000c02177981 */ /* 0x000f28000c1e1900 */
[----:B------:R-:W4:Y:S04]  /*04e0*/  LDG.E R22, desc[UR12][R4.64+0x3c] ;  /* 0x00003c0c04167981 */ /* 0x000f28000c1e1900 */
[----:B------:R-:W4:Y:S01]  /*04f0*/  LDG.E R25, desc[UR12][R2.64+0x7800] ;  /* 0x0078000c02197981 */ /* 0x000f22000c1e1900 */
[----:B------:R-:W-:Y:S01]  /*0500*/  IADD3 R9, PT, PT, R9, R26, R6 ;  /* 0x0000001a09097210 */ /* 0x000fe20007ffe006 */
[----:B-----5:R-:W-:-:S02]  /*0510*/  IMAD R6, R19, R16, RZ ;  /* 0x0000001013067224 */ /* 0x020fc400078e02ff */
[----:B------:R-:W5:Y:S01]  /*0520*/  LDG.E R24, desc[UR12][R4.64+0x40] ;  /* 0x0000400c04187981 */ /* 0x000f62000c1e1900 */
[----:B------:R-:W-:-:S03]  /*0530*/  IMAD R21, R21, R18, RZ ;  /* 0x0000001215157224 */ /* 0x000fc600078e02ff */
[----:B------:R-:W5:Y:S04]  /*0540*/  LDG.E R19, desc[UR12][R2.64+0x8000] ;  /* 0x0080000c02137981 */ /* 0x000f68000c1e1900 */
[----:B------:R-:W5:Y:S04]  /*0550*/  LDG.E R27, desc[UR12][R4.64+0x44] ;  /* 0x0000440c041b7981 */ /* 0x000f68000c1e1900 */
[----:B------:R-:W5:Y:S01]  /*0560*/  LDG.E R16, desc[UR12][R2.64+0x8800] ;  /* 0x0088000c02107981 */ /* 0x000f62000c1e1900 */
[----:B------:R-:W-:-:S03]  /*0570*/  IADD3 R21, PT, PT, R21, R9, R6 ;  /* 0x0000000915157210 */ /* 0x000fc60007ffe006 */
[----:B------:R-:W5:Y:S04]  /*0580*/  LDG.E R6, desc[UR12][R4.64+0x48] ;  /* 0x0000480c04067981 */ /* 0x000f68000c1e1900 */
[----:B------:R-:W5:Y:S04]  /*0590*/  LDG.E R9, desc[UR12][R2.64+0x9000] ;  /* 0x0090000c02097981 */ /* 0x000f68000c1e1900 */
[----:B------:R-:W5:Y:S01]  /*05a0*/  LDG.E R18, desc[UR12][R4.64+0x54] ;  /* 0x0000540c04127981 */ /* 0x000f62000c1e1900 */
[----:B--2---:R-:W-:-:S03]  /*05b0*/  IMAD R17, R14, R17, RZ ;  /* 0x000000110e117224 */ /* 0x004fc600078e02ff */
[----:B------:R-:W2:Y:S01]  /*05c0*/  LDG.E R14, desc[UR12][R4.64+0x5c] ;  /* 0x00005c0c040e7981 */ /* 0x000ea2000c1e1900 */
[----:B---3--:R-:W-:-:S03]  /*05d0*/  IMAD R8, R8, R11, RZ ;  /* 0x0000000b08087224 */ /* 0x008fc600078e02ff */
[----:B------:R-:W3:Y:S01]  /*05e0*/  LDG.E R11, desc[UR12][R4.64+0x68] ;  /* 0x0000680c040b7981 */ /* 0x000ee2000c1e1900 */
[----:B------:R-:W-:-:S03]  /*05f0*/  IMAD R13, R10, R13, RZ ;  /* 0x0000000d0a0d7224 */ /* 0x000fc600078e02ff */
[----:B------:R-:W3:Y:S01]  /*0600*/  LDG.E R10, desc[UR12][R2.64+0xc800] ;  /* 0x00c8000c020a7981 */ /* 0x000ee2000c1e1900 */
[----:B----4-:R-:W-:Y:S01]  /*0610*/  IMAD R12, R12, R15, RZ ;  /* 0x0000000f0c0c7224 */ /* 0x010fe200078e02ff */
[----:B------:R-:W-:Y:S02]  /*0620*/  IADD3 R8, PT, PT, R13, R21, R8 ;  /* 0x000000150d087210 */ /* 0x000fe40007ffe008 */
[----:B------:R-:W4:Y:S01]  /*0630*/  LDG.E R15, desc[UR12][R4.64+0x60] ;  /* 0x0000600c040f7981 */ /* 0x000f22000c1e1900 */
[----:B------:R-:W-:Y:S01]  /*0640*/  IMAD R20, R20, R23, RZ ;  /* 0x0000001714147224 */ /* 0x000fe200078e02ff */
[----:B------:R-:W-:Y:S02]  /*0650*/  IADD3 R8, PT, PT, R17, R8, R12 ;  /* 0x0000000811087210 */ /* 0x000fe40007ffe00c */
[----:B------:R-:W2:Y:S04]  /*0660*/  LDG.E R23, desc[UR12][R2.64+0x9800] ;  /* 0x0098000c02177981 */ /* 0x000ea8000c1e1900 */
[----:B------:R-:W3:Y:S01]  /*0670*/  LDG.E R21, desc[UR12][R2.64+0xa800] ;  /* 0x00a8000c02157981 */ /* 0x000ee2000c1e1900 */
[----:B------:R-:W-:-:S03]  /*0680*/  IMAD R25, R22, R25, RZ ;  /* 0x0000001916197224 */ /* 0x000fc600078e02ff */
[----:B------:R-:W4:Y:S02]  /*0690*/  LDG.E R22, desc[UR12][R2.64+0xa000] ;  /* 0x00a0000c02167981 */ /* 0x000f24000c1e1900 */
[----:B------:R-:W-:Y:S02]  /*06a0*/  IADD3 R8, PT, PT, R25, R8, R20 ;  /* 0x0000000819087210 */ /* 0x000fe40007ffe014 */
[----:B------:R-:W4:Y:S04]  /*06b0*/  LDG.E R17, desc[UR12][R2.64+0xb800] ;  /* 0x00b8000c02117981 */ /* 0x000f28000c1e1900 */
[----:B------:R-:W2:Y:S01]  /*06c0*/  LDG.E R20, desc[UR12][R4.64+0x4c] ;  /* 0x00004c0c04147981 */ /* 0x000ea2000c1e1900 */
[----:B-----5:R-:W-:-:S03]  /*06d0*/  IMAD R24, R24, R19, RZ ;  /* 0x0000001318187224 */ /* 0x020fc600078e02ff */
[----:B------:R-:W4:Y:S01]  /*06e0*/  LDG.E R25, desc[UR12][R4.64+0x50] ;  /* 0x0000500c04197981 */ /* 0x000f22000c1e1900 */
[----:B------:R-:W-:-:S03]  /*06f0*/  IMAD R27, R27, R16, RZ ;  /* 0x000000101b1b7224 */ /* 0x000fc600078e02ff */
[----:B------:R-:W5:Y:S04]  /*0700*/  LDG.E R16, desc[UR12][R4.64+0x58] ;  /* 0x0000580c04107981 */ /* 0x000f68000c1e1900 */
[----:B------:R-:W5:Y:S01]  /*0710*/  LDG.E R19, desc[UR12][R2.64+0xb000] ;  /* 0x00b0000c02137981 */ /* 0x000f62000c1e1900 */
[----:B------:R-:W-:-:S03]  /*0720*/  IADD3 R24, PT, PT, R27, R8, R24 ;  /* 0x000000081b187210 */ /* 0x000fc60007ffe018 */
[----:B------:R-:W5:Y:S01]  /*0730*/  LDG.E R12, desc[UR12][R2.64+0xc000] ;  /* 0x00c0000c020c7981 */ /* 0x000f62000c1e1900 */
[----:B------:R-:W-:-:S03]  /*0740*/  IMAD R27, R6, R9, RZ ;  /* 0x00000009061b7224 */ /* 0x000fc600078e02ff */
[----:B------:R-:W5:Y:S04]  /*0750*/  LDG.E R13, desc[UR12][R4.64+0x64] ;  /* 0x0000640c040d7981 */ /* 0x000f68000c1e1900 */
[----:B------:R-:W5:Y:S04]  /*0760*/  LDG.E R8, desc[UR12][R2.64+0xd000] ;  /* 0x00d0000c02087981 */ /* 0x000f68000c1e1900 */
[----:B------:R0:W5:Y:S04]  /*0770*/  LDG.E R6, desc[UR12][R4.64+0x6c] ;  /* 0x00006c0c04067981 */ /* 0x000168000c1e1900 */
[----:B------:R1:W5:Y:S01]  /*0780*/  LDG.E R9, desc[UR12][R2.64+0xd800] ;  /* 0x00d8000c02097981 */ /* 0x000362000c1e1900 */
[----:B------:R-:W-:-:S04]  /*0790*/  UIADD3 UR5, UPT, UPT, UR5, 0x20, URZ ;  /* 0x0000002005057890 */ /* 0x000fc8000fffe0ff */
[----:B------:R-:W-:Y:S01]  /*07a0*/  UISETP.NE.AND UP0, UPT, UR5, 0x200, UPT ;  /* 0x000002000500788c */ /* 0x000fe2000bf05270 */
[----:B0-----:R-:W-:Y:S02]  /*07b0*/  IADD3 R4, P0, PT, R4, 0x80, RZ ;  /* 0x0000008004047810 */ /* 0x001fe40007f1e0ff */
[----:B-1----:R-:W-:Y:S02]  /*07c0*/  IADD3 R2, P1, PT, R2, 0x10000, RZ ;  /* 0x0001000002027810 */ /* 0x002fe40007f3e0ff */
[----:B------:R-:W-:Y:S02]  /*07d0*/  IADD3.X R5, PT, PT, RZ, R5, RZ, P0, !PT ;  /* 0x00000005ff057210 */ /* 0x000fe400007fe4ff */
[----:B------:R-:W-:Y:S01]  /*07e0*/  IADD3.X R3, PT, PT, RZ, R3, RZ, P1, !PT ;  /* 0x00000003ff037210 */ /* 0x000fe20000ffe4ff */
[----:B---3--:R-:W-:Y:S02]  /*07f0*/  IMAD R21, R18, R21, RZ ;  /* 0x0000001512157224 */ /* 0x008fe400078e02ff */
[----:B--2---:R-:W-:-:S02]  /*0800*/  IMAD R20, R20, R23, RZ ;  /* 0x0000001714147224 */ /* 0x004fc400078e02ff */
[----:B----4-:R-:W-:-:S03]  /*0810*/  IMAD R22, R25, R22, RZ ;  /* 0x0000001619167224 */ /* 0x010fc600078e02ff */
[----:B------:R-:W-:Y:S01]  /*0820*/  IADD3 R20, PT, PT, R20, R24, R27 ;  /* 0x0000001814147210 */ /* 0x000fe20007ffe01b */
[----:B------:R-:W-:-:S03]  /*0830*/  IMAD R17, R14, R17, RZ ;  /* 0x000000110e117224 */ /* 0x000fc600078e02ff */
[----:B------:R-:W-:Y:S01]  /*0840*/  IADD3 R20, PT, PT, R21, R20, R22 ;  /* 0x0000001415147210 */ /* 0x000fe20007ffe016 */
[----:B-----5:R-:W-:Y:S02]  /*0850*/  IMAD R16, R16, R19, RZ ;  /* 0x0000001310107224 */ /* 0x020fe400078e02ff */
[----:B------:R-:W-:-:S03]  /*0860*/  IMAD R12, R15, R12, RZ ;  /* 0x0000000c0f0c7224 */ /* 0x000fc600078e02ff */
[----:B------:R-:W-:Y:S01]  /*0870*/  IADD3 R16, PT, PT, R17, R20, R16 ;  /* 0x0000001411107210 */ /* 0x000fe20007ffe010 */
[----:B------:R-:W-:Y:S02]  /*0880*/  IMAD R13, R13, R10, RZ ;  /* 0x0000000a0d0d7224 */ /* 0x000fe400078e02ff */
[----:B------:R-:W-:-:S03]  /*0890*/  IMAD R8, R11, R8, RZ ;  /* 0x000000080b087224 */ /* 0x000fc600078e02ff */
[----:B------:R-:W-:Y:S01]  /*08a0*/  IADD3 R12, PT, PT, R13, R16, R12 ;  /* 0x000000100d0c7210 */ /* 0x000fe20007ffe00c */
[----:B------:R-:W-:-:S05]  /*08b0*/  IMAD R9, R6, R9, RZ ;  /* 0x0000000906097224 */ /* 0x000fca00078e02ff */
[----:B------:R-:W-:Y:S01]  /*08c0*/  IADD3 R16, PT, PT, R9, R12, R8 ;  /* 0x0000000c09107210 */ /* 0x000fe20007ffe008 */
[----:B------:R-:W-:Y:S06]  /*08d0*/  BRA.U UP0, `(.L_x_0) ;  /* 0xfffffff900247547 */ /* 0x000fec000b83ffff */
[----:B------:R-:W0:Y:S01]  /*08e0*/  LDC.64 R2, c[0x0][0x390] ;  /* 0x0000e400ff027b82 */ /* 0x000e220000000a00 */
[----:B------:R-:W-:Y:S02]  /*08f0*/  LEA R5, R0, R7, 0x9 ;  /* 0x0000000700057211 */ /* 0x000fe400078e48ff */
[----:B------:R-:W-:-:S04]  /*0900*/  IADD3 R7, PT, PT, R7, 0x1, RZ ;  /* 0x0000000107077810 */ /* 0x000fc80007ffe0ff */
[----:B------:R-:W-:Y:S01]  /*0910*/  ISETP.NE.AND P0, PT, R7, 0x200, PT ;  /* 0x000002000700780c */ /* 0x000fe20003f05270 */
[----:B0-----:R-:W-:-:S05]  /*0920*/  IMAD.WIDE.U32 R2, R5, 0x4, R2 ;  /* 0x0000000405027825 */ /* 0x001fca00078e0002 */
[----:B------:R0:W-:Y:S07]  /*0930*/  STG.E desc[UR12][R2.64], R16 ;  /* 0x0000001002007986 */ /* 0x0001ee000c10190c */
[----:B------:R-:W-:Y:S05]  /*0940*/  @P0 BRA `(.L_x_1) ;  /* 0xfffffff400e00947 */ /* 0x000fea000383ffff */
[----:B------:R-:W-:Y:S05]  /*0950*/  BRA.U UP1, `(.L_x_2) ;  /* 0xfffffff501c87547 */ /* 0x000fea000b83ffff */
[----:B------:R-:W-:Y:S05]  /*0960*/  EXIT ;  /* 0x000000000000794d */ /* 0x000fea0003800000 */
.L_x_3:
[----:B------:R-:W-:-:S00]  /*0970*/  BRA `(.L_x_3) ;  /* 0xfffffffc00fc7947 */ /* 0x000fc0000383ffff */
[----:B------:R-:W-:-:S00]  /*0980*/  NOP ;  /* 0x0000000000007918 */ /* 0x000fc00000000000 */
[----:B------:R-:W-:-:S00]  /*0990*/  NOP ;  /* 0x0000000000007918 */ /* 0x000fc00000000000 */
[----:B------:R-:W-:-:S00]  /*09a0*/  NOP ;  /* 0x0000000000007918 */ /* 0x000fc00000000000 */
[----:B------:R-:W-:-:S00]  /*09b0*/  NOP ;  /* 0x0000000000007918 */ /* 0x000fc00000000000 */
[----:B------:R-:W-:-:S00]  /*09c0*/  NOP ;  /* 0x0000000000007918 */ /* 0x000fc00000000000 */
[----:B------:R-:W-:-:S00]  /*09d0*/  NOP ;  /* 0x0000000000007918 */ /* 0x000fc00000000000 */
[----:B------:R-:W-:-:S00]  /*09e0*/  NOP ;  /* 0x0000000000007918 */ /* 0x000fc00000000000 */
[----:B------:R-:W-:-:S00]  /*09f0*/  NOP ;  /* 0x0000000000007918 */ /* 0x000fc00000000000 */
.L_x_6:


//--------------------- .text._Z6matMulPiS_S_     --------------------------
	.section	.text._Z6matMulPiS_S_,"ax",@progbits
	.align	128
        .global         _Z6matMulPiS_S_
        .type           _Z6matMulPiS_S_,@function
        .size           _Z6matMulPiS_S_,(.L_x_7 - _Z6matMulPiS_S_)
        .other          _Z6matMulPiS_S_,@"STO_CUDA_ENTRY STV_DEFAULT"
_Z6matMulPiS_S_:
.text._Z6matMulPiS_S_:
[----:B------:R-:W-:Y:S01]  /*0000*/  LDC R1, c[0x0][0x37c] ;  /* 0x0000df00ff017b82 */ /* 0x000fe20000000800 */
[----:B------:R-:W0:Y:S01]  /*0010*/  S2R R9, SR_CTAID.Y ;  /* 0x0000000000097919 */ /* 0x000e220000002600 */
[----:B------:R-:W1:Y:S01]  /*0020*/  LDCU UR4, c[0x0][0x360] ;  /* 0x00006c00ff0477ac */ /* 0x000e620008000800 */
[----:B------:R-:W0:Y:S01]  /*0030*/  S2R R2, SR_TID.Y ;  /* 0x0000000000027919 */ /* 0x000e220000002200 */
[----:B------:R-:W0:Y:S01]  /*0040*/  LDCU UR5, c[0x0][0x364] ;  /* 0x00006c80ff0577ac */ /* 0x000e220008000800 */
[----:B------:R-:W1:Y:S01]  /*0050*/  S2R R0, SR_CTAID.X ;  /* 0x0000000000007919 */ /* 0x000e620000002500 */
[----:B------:R-:W1:Y:S01]  /*0060*/  S2R R3, SR_TID.X ;  /* 0x0000000000037919 */ /* 0x000e620000002100 */
[----:B0-----:R-:W-:-:S05]  /*0070*/  IMAD R9, R9, UR5, R2 ;  /* 0x0000000509097c24 */ /* 0x001fca000f8e0202 */
[----:B------:R-:W-:Y:S01]  /*0080*/  ISETP.GT.U32.AND P0, PT, R9, 0x1ff, PT ;  /* 0x000001ff0900780c */ /* 0x000fe20003f04070 */
[----:B-1----:R-:W-:-:S05]  /*0090*/  IMAD R0, R0, UR4, R3 ;  /* 0x0000000400007c24 */ /* 0x002fca000f8e0203 */
[----:B------:R-:W-:-:S13]  /*00a0*/  ISETP.GT.OR P0, PT, R0, 0x1ff, P0 ;  /* 0x000001ff0000780c */ /* 0x000fda0000704670 */
[----:B------:R-:W-:Y:S05]  /*00b0*/  @P0 EXIT ;  /* 0x000000000000094d */ /* 0x000fea0003800000 */
[----:B------:R-:W0:Y:S01]  /*00c0*/  LDC.64 R2, c[0x0][0x380] ;  /* 0x0000e000ff027b82 */ /* 0x000e220000000a00 */
[----:B------:R-:W1:Y:S01]  /*00d0*/  LDCU.64 UR4, c[0x0][0x388] ;  /* 0x00007100ff0477ac */ /* 0x000e620008000a00 */
[----:B------:R-:W-:Y:S01]  /*00e0*/  SHF.L.U32 R9, R9, 0x9, RZ ;  /* 0x0000000909097819 */ /* 0x000fe200000006ff */
[----:B------:R-:W-:Y:S01]  /*00f0*/  HFMA2 R10, -RZ, RZ, 0, 0 ;  /* 0x00000000ff0a7431 */ /* 0x000fe200000001ff */
[----:B------:R-:W-:Y:S01]  /*0100*/  MOV R11, R0 ;  /* 0x00000000000b7202 */ /* 0x000fe20000000f00 */
[----:B------:R-:W2:Y:S01]  /*0110*/  LDCU.64 UR6, c[0x0][0x358] ;  /* 0x00006b00ff0677ac */ /* 0x000ea20008000a00 */
[----:B-1----:R-:W-:-:S04]  /*0120*/  UIADD3 UR4, UP0, UPT, UR4, 0x2000, URZ ;  /* 0x0000200004047890 */ /* 0x002fc8000ff1e0ff */
[----:B------:R-:W-:Y:S01]  /*0130*/  UIADD3.X UR5, UPT, UPT, URZ, UR5, URZ, UP0, !UPT ;  /* 0x00000005ff057290 */ /* 0x000fe200087fe4ff */
[----:B0-----:R-:W-:-:S03]  /*0140*/  IMAD.WIDE.U32 R2, R9, 0x4, R2 ;  /* 0x0000000409027825 */ /* 0x001fc600078e0002 */
[----:B------:R-:W-:Y:S02]  /*0150*/  IADD3 R4, P0, PT, R2, 0x10, RZ ;  /* 0x0000001002047810 */ /* 0x000fe40007f1e0ff */
[----:B------:R-:W-:Y:S01]  /*0160*/  MOV R2, UR4 ;  /* 0x0000000400027c02 */ /* 0x000fe20008000f00 */
[----:B------:R-:W-:Y:S01]  /*0170*/  UMOV UR4, URZ ;  /* 0x000000ff00047c82 */ /* 0x000fe20008000000 */
[----:B------:R-:W-:Y:S02]  /*0180*/  IADD3.X R5, PT, PT, RZ, R3, RZ, P0, !PT ;  /* 0x00000003ff057210 */ /* 0x000fe400007fe4ff */
[----:B--2---:R-:W-:-:S07]  /*0190*/  MOV R3, UR5 ;  /* 0x0000000500037c02 */ /* 0x004fce0008000f00 */
.L_x_4:
[----:B------:R-:W-:Y:S01]  /*01a0*/  IMAD.WIDE R6, R11, 0x4, R2 ;  /* 0x000000040b067825 */ /* 0x000fe200078e0202 */
        /* <DEDUP_REMOVED lines=14> */
[----:B------:R0:W5:Y:S04]  /*0290*/  LDG.E R15, desc[UR6][R6.64+0x1800] ;  /* 0x00180006060f7981 */ /* 0x000168000c1e1900 */
[----:B------:R-:W5:Y:S04]  /*02a0*/  LDG.E R26, desc[UR6][R4.64+0xc] ;  /* 0x00000c06041a7981 */ /* 0x000f68000c1e1900 */
[----:B------:R-:W5:Y:S01]  /*02b0*/  LDG.E R24, desc[UR6][R4.64+0x24] ;  /* 0x0000240604187981 */ /* 0x000f62000c1e1900 */
[----:B--2---:R-:W-:-:S03]  /*02c0*/  IMAD R21, R16, R21, RZ ;  /* 0x0000001510157224 */ /* 0x004fc600078e02ff */
[----:B------:R-:W2:Y:S01]  /*02d0*/  LDG.E R16, desc[UR6][R4.64+0x14] ;  /* 0x0000140604107981 */ /* 0x000ea2000c1e1900 */
[----:B---3--:R-:W-:-:S05]  /*02e0*/  IMAD R18, R18, R23, RZ ;  /* 0x0000001712127224 */ /* 0x008fca00078e02ff */
[----:B------:R-:W-:Y:S02]  /*02f0*/  IADD3 R18, PT, PT, R18, R10, R21 ;  /* 0x0000000a12127210 */ /* 0x000fe40007ffe015 */
[----:B------:R-:W-:Y:S01]  /*0300*/  IADD3 R21, PT, PT, R11, 0x1000, RZ ;  /* 0x000010000b157810 */ /* 0x000fe20007ffe0ff */
[----:B----4-:R-:W-:-:S04]  /*0310*/  IMAD R20, R20, R25, RZ ;  /* 0x0000001914147224 */ /* 0x010fc800078e02ff */
[----:B0-----:R-:W-:-:S04]  /*0320*/  IMAD.WIDE R6, R21, 0x4, R2 ;  /* 0x0000000415067825 */ /* 0x001fc800078e0202 */
[----:B-----5:R-:W-:Y:S01]  /*0330*/  IMAD R27, R22, R27, RZ ;  /* 0x0000001b161b7224 */ /* 0x020fe200078e02ff */
[----:B------:R-:W3:Y:S04]  /*0340*/  LDG.E R21, desc[UR6][R6.64+-0x1000] ;  /* 0xfff0000606157981 */ /* 0x000ee8000c1e1900 */
[----:B------:R-:W4:Y:S01]  /*0350*/  LDG.E R23, desc[UR6][R6.64+-0x800] ;  /* 0xfff8000606177981 */ /* 0x000f22000c1e1900 */
[----:B------:R-:W-:-:S03]  /*0360*/  IMAD R14, R17, R14, RZ ;  /* 0x0000000e110e7224 */ /* 0x000fc600078e02ff */
[----:B------:R-:W5:Y:S04]  /*0370*/  LDG.E R22, desc[UR6][R4.64+0x20] ;  /* 0x0000200604167981 */ /* 0x000f68000c1e1900 */
[----:B------:R-:W2:Y:S01]  /*0380*/  LDG.E R17, desc[UR6][R6.64+-0x2000] ;  /* 0xffe0000606117981 */ /* 0x000ea2000c1e1900 */
[----:B------:R-:W-:Y:S01]  /*0390*/  IMAD R19, R19, R12, RZ ;  /* 0x0000000c13137224 */ /* 0x000fe200078e02ff */
[----:B------:R-:W-:Y:S02]  /*03a0*/  IADD3 R12, PT, PT, R27, R18, R20 ;  /* 0x000000121b0c7210 */ /* 0x000fe40007ffe014 */
[----:B------:R-:W5:Y:S02]  /*03b0*/  LDG.E R25, desc[UR6][R6.64] ;  /* 0x0000000606197981 */ /* 0x000f64000c1e1900 */
[----:B------:R-:W-:-:S02]  /*03c0*/  IADD3 R12, PT, PT, R19, R12, R14 ;  /* 0x0000000c130c7210 */ /* 0x000fc40007ffe00e */
[----:B------:R-:W3:Y:S04]  /*03d0*/  LDG.E R18, desc[UR6][R4.64+0x18] ;  /* 0x0000180604127981 */ /* 0x000ee8000c1e1900 */
[----:B------:R-:W2:Y:S04]  /*03e0*/  LDG.E R14, desc[UR6][R4.64+0x10] ;  /* 0x00001006040e7981 */ /* 0x000ea8000c1e1900 */
[----:B------:R-:W4:Y:S04]  /*03f0*/  LDG.E R19, desc[UR6][R6.64+-0x1800] ;  /* 0xffe8000606137981 */ /* 0x000f28000c1e1900 */
[----:B------:R-:W4:Y:S04]  /*0400*/  LDG.E R20, desc[UR6][R4.64+0x1c] ;  /* 0x00001c0604147981 */ /* 0x000f28000c1e1900 */
[----:B------:R-:W4:Y:S01]  /*0410*/  LDG.E R27, desc[UR6][R6.64+0x800] ;  /* 0x00080006061b7981 */ /* 0x000f22000c1e1900 */
[----:B------:R-:W-:-:S02]  /*0420*/  IMAD R29, R8, R13, RZ ;  /* 0x0000000d081d7224 */ /* 0x000fc400078e02ff */
[----:B------:R-:W-:Y:S01]  /*0430*/  IMAD R26, R26, R15, RZ ;  /* 0x0000000f1a1a7224 */ /* 0x000fe200078e02ff */
[----:B------:R-:W4:Y:S04]  /*0440*/  LDG.E R8, desc[UR6][R6.64+0x1000] ;  /* 0x0010000606087981 */ /* 0x000f28000c1e1900 */
[----:B------:R0:W4:Y:S04]  /*0450*/  LDG.E R10, desc[UR6][R6.64+0x1800] ;  /* 0x00180006060a7981 */ /* 0x000128000c1e1900 */
[----:B------:R-:W4:Y:S04]  /*0460*/  LDG.E R15, desc[UR6][R4.64+0x28] ;  /* 0x00002806040f7981 */ /* 0x000f28000c1e1900 */
[----:B------:R-:W4:Y:S01]  /*0470*/  LDG.E R13, desc[UR6][R4.64+0x2c] ;  /* 0x00002c06040d7981 */ /* 0x000f22000c1e1900 */
[----:B------:R-:W-:Y:S01]  /*0480*/  IADD3 R12, PT, PT, R26, R12, R29 ;  /* 0x0000000c1a0c7210 */ /* 0x000fe20007ffe01d */
[----:B-----5:R-:W-:-:S02]  /*0490*/  IMAD R22, R22, R25, RZ ;  /* 0x0000001916167224 */ /* 0x020fc400078e02ff */
[----:B------:R-:W5:Y:S01]  /*04a0*/  LDG.E R25, desc[UR6][R4.64+0x34] ;  /* 0x0000340604197981 */ /* 0x000f62000c1e1900 */
[----:B---3--:R-:W-:-:S03]  /*04b0*/  IMAD R18, R18, R21, RZ ;  /* 0x0000001512127224 */ /* 0x008fc600078e02ff */
[----:B------:R-:W3:Y:S01]  /*04c0*/  LDG.E R21, desc[UR6][R4.64+0x3c] ;  /* 0x00003c0604157981 */ /* 0x000ee2000c1e1900 */
[----:B--2---:R-:W-:Y:S02]  /*04d0*/  IMAD R14, R14, R17, RZ ;  /* 0x000000110e0e7224 */ /* 0x004fe400078e02ff */
[----:B----4-:R-:W-:Y:S01]  /*04e0*/  IMAD R19, R16, R19, RZ ;  /* 0x0000001310137224 */ /* 0x010fe200078e02ff */
[----:B------:R-:W-:Y:S01]  /*04f0*/  IADD3 R17, PT, PT, R11, 0x2000, RZ ;  /* 0x000020000b117810 */ /* 0x000fe20007ffe0ff */
[----:B------:R-:W-:-:S03]  /*0500*/  IMAD R23, R20, R23, RZ ;  /* 0x0000001714177224 */ /* 0x000fc600078e02ff */
[----:B------:R-:W-:Y:S01]  /*0510*/  IADD3 R14, PT, PT, R19, R12, R14 ;  /* 0x0000000c130e7210 */ /* 0x000fe20007ffe00e */
[----:B0-----:R-:W-:Y:S01]  /*0520*/  IMAD.WIDE R6, R17, 0x4, R2 ;  /* 0x0000000411067825 */ /* 0x001fe200078e0202 */
[----:B------:R-:W2:Y:S02]  /*0530*/  LDG.E R19, desc[UR6][R4.64+0x40] ;  /* 0x0000400604137981 */ /* 0x000ea4000c1e1900 */
[----:B------:R-:W-:Y:S01]  /*0540*/  IADD3 R18, PT, PT, R23, R14, R18 ;  /* 0x0000000e17127210 */ /* 0x000fe20007ffe012 */
[----:B------:R-:W-:Y:S01]  /*0550*/  IMAD R27, R24, R27, RZ ;  /* 0x0000001b181b7224 */ /* 0x000fe200078e02ff */
[----:B------:R-:W5:Y:S04]  /*0560*/  LDG.E R16, desc[UR6][R6.64+-0x1800] ;  /* 0xffe8000606107981 */ /* 0x000f68000c1e1900 */
[----:B------:R-:W-:Y:S01]  /*0570*/  IADD3 R22, PT, PT, R27, R18, R22 ;  /* 0x000000121b167210 */ /* 0x000fe20007ffe016 */
[----:B------:R-:W4:Y:S04]  /*0580*/  LDG.E R24, desc[UR6][R4.64+0x30] ;  /* 0x0000300604187981 */ /* 0x000f28000c1e1900 */
[----:B------:R-:W4:Y:S04]  /*0590*/  LDG.E R27, desc[UR6][R6.64+-0x2000] ;  /* 0xffe00006061b7981 */ /* 0x000f28000c1e1900 */
[----:B------:R-:W3:Y:S04]  /*05a0*/  LDG.E R23, desc[UR6][R4.64+0x38] ;  /* 0x0000380604177981 */ /* 0x000ee8000c1e1900 */
[----:B------:R-:W3:Y:S04]  /*05b0*/  LDG.E R20, desc[UR6][R6.64+-0x1000] ;  /* 0xfff0000606147981 */ /* 0x000ee8000c1e1900 */
[----:B------:R-:W2:Y:S04]  /*05c0*/  LDG.E R14, desc[UR6][R6.64+-0x800] ;  /* 0xfff80006060e7981 */ /* 0x000ea8000c1e1900 */
[----:B------:R-:W2:Y:S04]  /*05d0*/  LDG.E R18, desc[UR6][R6.64] ;  /* 0x0000000606127981 */ /* 0x000ea8000c1e1900 */
[----:B------:R-:W2:Y:S04]  /*05e0*/  LDG.E R12, desc[UR6][R4.64+0x44] ;  /* 0x00004406040c7981 */ /* 0x000ea8000c1e1900 */
[----:B------:R-:W2:Y:S01]  /*05f0*/  LDG.E R17, desc[UR6][R6.64+0x800] ;  /* 0x0008000606117981 */ /* 0x000ea2000c1e1900 */
[----:B------:R-:W-:-:S02]  /*0600*/  IMAD R29, R15, R8, RZ ;  /* 0x000000080f1d7224 */ /* 0x000fc400078e02ff */
[----:B------:R-:W-:Y:S01]  /*0610*/  IMAD R26, R13, R10, RZ ;  /* 0x0000000a0d1a7224 */ /* 0x000fe200078e02ff */
[----:B------:R-:W2:Y:S04]  /*0620*/  LDG.E R15, desc[UR6][R6.64+0x1800] ;  /* 0x00180006060f7981 */ /* 0x000ea8000c1e1900 */
[----:B------:R-:W2:Y:S04]  /*0630*/  LDG.E R10, desc[UR6][R4.64+0x4c] ;  /* 0x00004c06040a7981 */ /* 0x000ea8000c1e1900 */
[----:B------:R0:W2:Y:S04]  /*0640*/  LDG.E R8, desc[UR6][R6.64+0x1000] ;  /* 0x0010000606087981 */ /* 0x0000a8000c1e1900 */
[----:B------:R-:W2:Y:S01]  /*0650*/  LDG.E R13, desc[UR6][R4.64+0x48] ;  /* 0x00004806040d7981 */ /* 0x000ea2000c1e1900 */
[----:B------:R-:W-:-:S03]  /*0660*/  IADD3 R22, PT, PT, R26, R22, R29 ;  /* 0x000000161a167210 */ /* 0x000fc60007ffe01d */
[----:B------:R-:W2:Y:S01]  /*0670*/  LDG.E R26, desc[UR6][R4.64+0x58] ;  /* 0x00005806041a7981 */ /* 0x000ea2000c1e1900 */
[----:B0-----:R-:W-:-:S03]  /*0680*/  IADD3 R7, PT, PT, R11, 0x3000, RZ ;  /* 0x000030000b077810 */ /* 0x001fc60007ffe0ff */
[----:B------:R-:W2:Y:S02]  /*0690*/  LDG.E R29, desc[UR6][R4.64+0x60] ;  /* 0x00006006041d7981 */ /* 0x000ea4000c1e1900 */
[----:B------:R-:W-:-:S04]  /*06a0*/  IMAD.WIDE R6, R7, 0x4, R2 ;  /* 0x0000000407067825 */ /* 0x000fc800078e0202 */
[----:B-----5:R-:W-:Y:S02]  /*06b0*/  IMAD R25, R25, R16, RZ ;  /* 0x0000001019197224 */ /* 0x020fe400078e02ff */
[----:B------:R-:W5:Y:S01]  /*06c0*/  LDG.E R16, desc[UR6][R6.64+0x1000] ;  /* 0x0010000606107981 */ /* 0x000f62000c1e1900 */
[----:B----4-:R-:W-:-:S05]  /*06d0*/  IMAD R24, R24, R27, RZ ;  /* 0x0000001b18187224 */ /* 0x010fca00078e02ff */
[----:B------:R-:W-:Y:S02]  /*06e0*/  IADD3 R24, PT, PT, R25, R22, R24 ;  /* 0x0000001619187210 */ /* 0x000fe40007ffe018 */
[----:B------:R-:W4:Y:S01]  /*06f0*/  LDG.E R22, desc[UR6][R6.64+-0x1800] ;  /* 0xffe8000606167981 */ /* 0x000f22000c1e1900 */
[----:B---3--:R-:W-:-:S03]  /*0700*/  IMAD R20, R23, R20, RZ ;  /* 0x0000001417147224 */ /* 0x008fc600078e02ff */
[----:B------:R-:W3:Y:S01]  /*0710*/  LDG.E R23, desc[UR6][R6.64+-0x1000] ;  /* 0xfff0000606177981 */ /* 0x000ee2000c1e1900 */
[----:B--2---:R-:W-:-:S03]  /*0720*/  IMAD R21, R21, R14, RZ ;  /* 0x0000000e15157224 */ /* 0x004fc600078e02ff */
[----:B------:R-:W2:Y:S01]  /*0730*/  LDG.E R14, desc[UR6][R6.64] ;  /* 0x00000006060e7981 */ /* 0x000ea2000c1e1900 */
[----:B------:R-:W-:Y:S01]  /*0740*/  IMAD R18, R19, R18, RZ ;  /* 0x0000001213127224 */ /* 0x000fe200078e02ff */
[----:B------:R-:W-:Y:S02]  /*0750*/  IADD3 R20, PT, PT, R21, R24, R20 ;  /* 0x0000001815147210 */ /* 0x000fe40007ffe014 */
[----:B------:R-:W4:Y:S04]  /*0760*/  LDG.E R19, desc[UR6][R4.64+0x54] ;  /* 0x0000540604137981 */ /* 0x000f28000c1e1900 */
[----:B------:R-:W5:Y:S01]  /*0770*/  LDG.E R24, desc[UR6][R4.64+0x5c] ;  /* 0x00005c0604187981 */ /* 0x000f62000c1e1900 */
[----:B------:R-:W-:-:S03]  /*0780*/  IMAD R17, R12, R17, RZ ;  /* 0x000000110c117224 */ /* 0x000fc600078e02ff */
[----:B------:R-:W5:Y:S02]  /*0790*/  LDG.E R21, desc[UR6][R6.64+-0x800] ;  /* 0xfff8000606157981 */ /* 0x000f64000c1e1900 */
[----:B------:R-:W-:Y:S02]  /*07a0*/  IADD3 R20, PT, PT, R17, R20, R18 ;  /* 0x0000001411147210 */ /* 0x000fe40007ffe012 */
[----:B------:R-:W5:Y:S04]  /*07b0*/  LDG.E R18, desc[UR6][R4.64+0x50] ;  /* 0x0000500604127981 */ /* 0x000f68000c1e1900 */
[----:B------:R-:W5:Y:S01]  /*07c0*/  LDG.E R17, desc[UR6][R6.64+-0x2000] ;  /* 0xffe0000606117981 */ /* 0x000f62000c1e1900 */
[----:B------:R-:W-:-:S03]  /*07d0*/  IMAD R10, R10, R15, RZ ;  /* 0x0000000f0a0a7224 */ /* 0x000fc600078e02ff */
[----:B------:R-:W5:Y:S01]  /*07e0*/  LDG.E R12, desc[UR6][R6.64+0x800] ;  /* 0x00080006060c7981 */ /* 0x000f62000c1e1900 */
[----:B------:R-:W-:-:S03]  /*07f0*/  IMAD R27, R13, R8, RZ ;  /* 0x000000080d1b7224 */ /* 0x000fc600078e02ff */
[----:B------:R-:W5:Y:S04]  /*0800*/  LDG.E R15, desc[UR6][R4.64+0x64] ;  /* 0x00006406040f7981 */ /* 0x000f68000c1e1900 */
[----:B------:R-:W5:Y:S04]  /*0810*/  LDG.E R25, desc[UR6][R6.64+0x1800] ;  /* 0x0018000606197981 */ /* 0x000f68000c1e1900 */
[----:B------:R-:W5:Y:S04]  /*0820*/  LDG.E R13, desc[UR6][R4.64+0x68] ;  /* 0x00006806040d7981 */ /* 0x000f68000c1e1900 */
[----:B------:R0:W5:Y:S01]  /*0830*/  LDG.E R8, desc[UR6][R4.64+0x6c] ;  /* 0x00006c0604087981 */ /* 0x000162000c1e1900 */
[----:B------:R-:W-:Y:S01]  /*0840*/  IADD3 R10, PT, PT, R10, R20, R27 ;  /* 0x000000140a0a7210 */ /* 0x000fe20007ffe01b */
[----:B------:R-:W-:-:S04]  /*0850*/  UIADD3 UR4, UPT, UPT, UR4, 0x20, URZ ;  /* 0x0000002004047890 */ /* 0x000fc8000fffe0ff */
[----:B------:R-:W-:Y:S01]  /*0860*/  UISETP.NE.AND UP0, UPT, UR4, 0x200, UPT ;  /* 0x000002000400788c */ /* 0x000fe2000bf05270 */
[----:B0-----:R-:W-:Y:S02]  /*0870*/  IADD3 R4, P0, PT, R4, 0x80, RZ ;  /* 0x0000008004047810 */ /* 0x001fe40007f1e0ff */
[----:B------:R-:W-:Y:S02]  /*0880*/  IADD3 R11, PT, PT, R11, 0x4000, RZ ;  /* 0x000040000b0b7810 */ /* 0x000fe40007ffe0ff */
[----:B------:R-:W-:Y:S01]  /*0890*/  IADD3.X R5, PT, PT, RZ, R5, RZ, P0, !PT ;  /* 0x00000005ff057210 */ /* 0x000fe200007fe4ff */
[----:B---3--:R-:W-:Y:S02]  /*08a0*/  IMAD R23, R26, R23, RZ ;  /* 0x000000171a177224 */ /* 0x008fe400078e02ff */
[----:B----4-:R-:W-:Y:S02]  /*08b0*/  IMAD R22, R19, R22, RZ ;  /* 0x0000001613167224 */ /* 0x010fe400078e02ff */
[----:B--2---:R-:W-:-:S02]  /*08c0*/  IMAD R14, R29, R14, RZ ;  /* 0x0000000e1d0e7224 */ /* 0x004fc400078e02ff */
[----:B-----5:R-:W-:Y:S02]  /*08d0*/  IMAD R24, R24, R21, RZ ;  /* 0x0000001518187224 */ /* 0x020fe400078e02ff */
[----:B------:R-:W-:-:S05]  /*08e0*/  IMAD R17, R18, R17, RZ ;  /* 0x0000001112117224 */ /* 0x000fca00078e02ff */
[----:B------:R-:W-:Y:S01]  /*08f0*/  IADD3 R10, PT, PT, R22, R10, R17 ;  /* 0x0000000a160a7210 */ /* 0x000fe20007ffe011 */
[----:B------:R-:W-:-:S03]  /*0900*/  IMAD R15, R15, R12, RZ ;  /* 0x0000000c0f0f7224 */ /* 0x000fc600078e02ff */
[----:B------:R-:W-:-:S04]  /*0910*/  IADD3 R23, PT, PT, R24, R10, R23 ;  /* 0x0000000a18177210 */ /* 0x000fc80007ffe017 */
[----:B------:R-:W-:Y:S01]  /*0920*/  IADD3 R14, PT, PT, R15, R23, R14 ;  /* 0x000000170f0e7210 */ /* 0x000fe20007ffe00e */
[----:B------:R-:W-:Y:S02]  /*0930*/  IMAD R13, R13, R16, RZ ;  /* 0x000000100d0d7224 */ /* 0x000fe400078e02ff */
[----:B------:R-:W-:-:S05]  /*0940*/  IMAD R8, R8, R25, RZ ;  /* 0x0000001908087224 */ /* 0x000fca00078e02ff */
[----:B------:R-:W-:Y:S01]  /*0950*/  IADD3 R10, PT, PT, R8, R14, R13 ;  /* 0x0000000e080a7210 */ /* 0x000fe20007ffe00d */
[----:B------:R-:W-:Y:S06]  /*0960*/  BRA.U UP0, `(.L_x_4) ;  /* 0xfffffff9000c7547 */ /* 0x000fec000b83ffff */
[----:B------:R-:W0:Y:S01]  /*0970*/  LDC.64 R2, c[0x0][0x390] ;  /* 0x0000e400ff027b82 */ /* 0x000e220000000a00 */
[----:B------:R-:W-:-:S05]  /*0980*/  IADD3 R9, PT, PT, R0, R9, RZ ;  /* 0x0000000900097210 */ /* 0x000fca0007ffe0ff */
[----:B0-----:R-:W-:-:S05]  /*0990*/  IMAD.WIDE R2, R9, 0x4, R2 ;  /* 0x0000000409027825 */ /* 0x001fca00078e0202 */
[----:B------:R-:W-:Y:S01]  /*09a0*/  STG.E desc[UR6][R2.64], R10 ;  /* 0x0000000a02007986 */ /* 0x000fe2000c101906 */
[----:B------:R-:W-:Y:S05]  /*09b0*/  EXIT ;  /* 0x000000000000794d */ /* 0x000fea0003800000 */
.L_x_5:
        /* <DEDUP_REMOVED lines=12> */
.L_x_7:


//--------------------- .nv.shared.reserved.0     --------------------------
	.section	.nv.shared.reserved.0,"aw",@nobits
	.weak		__nv_reservedSMEM_offset_0_alias
	.size		__nv_reservedSMEM_offset_0_alias, 0, 64
	.other		__nv_reservedSMEM_offset_0_alias,@"STO_CUDA_RESERVED_SHARED STV_DEFAULT"
__nv_reservedSMEM_offset_0_alias:
	.zero		0
	.zero		64


//--------------------- .nv.constant0._Z18singleThreadVecMulPiS_S_ --------------------------
	.section	.nv.constant0._Z18singleThreadVecMulPiS_S_,"a",@progbits
	.sectionflags	@""
	.align	4
.nv.constant0._Z18singleThreadVecMulPiS_S_:
	.zero		920


//--------------------- .nv.constant0._Z6matMulPiS_S_ --------------------------
	.section	.nv.constant0._Z6matMulPiS_S_,"a",@progbits
	.sectionflags	@""
	.align	4
.nv.constant0._Z6matMulPiS_S_:
	.zero		920


//--------------------- SYMBOLS --------------------------

	.type		.nv.reservedSmem.offset0,@object
	.size		.nv.reservedSmem.offset0,0x4
